def gluon_mma(
    a_ptr,
    b_ptr,
    c_ptr,
    M: gl.constexpr,
    N: gl.constexpr,
    K: gl.constexpr,
    BLK_A: gl.constexpr,
    BLK_B: gl.constexpr,
    SHARED_A: gl.constexpr,
    SHARED_B: gl.constexpr,
    ACC_LAYOUT: gl.constexpr,
    TMEM_LAYOUT: gl.constexpr,
    USE_TCGEN05: gl.constexpr,
    IS_ASYNC: gl.constexpr,
):
    offs_m = gl.arange(0, M, layout=gl.SliceLayout(1, BLK_A))
    offs_ka = gl.arange(0, K, layout=gl.SliceLayout(0, BLK_A))
    offs_kb = gl.arange(0, K, layout=gl.SliceLayout(1, BLK_B))
    offs_n = gl.arange(0, N, layout=gl.SliceLayout(0, BLK_B))
    a = gl.load(a_ptr + offs_m[:, None] * K + offs_ka[None, :])
    b = gl.load(b_ptr + offs_kb[:, None] * N + offs_n[None, :])
    a_smem = gl.allocate_shared_memory(a.dtype, [M, K], SHARED_A, a)
    b_smem = gl.allocate_shared_memory(b.dtype, [K, N], SHARED_B, b)

    if USE_TCGEN05:
        fence_async_shared()
        bar = gl.allocate_shared_memory(gl.int64, [1], mbarrier.MBarrierLayout())
        mbarrier.init(bar, count=1)
        acc_tmem = allocate_tensor_memory(gl.float32, [M, N], TMEM_LAYOUT)
        tcgen05_mma(a_smem, b_smem, acc_tmem, use_acc=False)
        tcgen05_commit(bar)
        mbarrier.wait(bar, phase=0)
        mbarrier.invalidate(bar)
        acc = acc_tmem.load(ACC_LAYOUT)
    else:
        acc = gl.zeros([M, N], dtype=gl.float32, layout=ACC_LAYOUT)
        acc = hopper.warpgroup_mma(a_smem, b_smem, acc, is_async=IS_ASYNC)
        if IS_ASYNC:
            acc = hopper.warpgroup_mma_wait(num_outstanding=0, deps=[acc])

    out_layout: gl.constexpr = gl.BlockedLayout(
        [1, 1], [1, 32], [gl.num_warps(), 1], [1, 0]
    )
    acc = gl.convert_layout(acc, out_layout)
    offs_cm = gl.arange(0, M, layout=gl.SliceLayout(1, out_layout))
    offs_cn = gl.arange(0, N, layout=gl.SliceLayout(0, out_layout))
    gl.store(c_ptr + offs_cm[:, None] * N + offs_cn[None, :], acc)

# config = {"BLOCK_K": 64, "BLOCK_M": 128, "BLOCK_N": 64, "arch": "sm_90", "dtype": "bf16", "is_async": 1, "num_warps": 4}
# arch = sm_90


// ===== COMPILED SASS (sm_90a) =====

	.target	sm_90a

	.elftype	@"ET_EXEC"


//--------------------- .note.nv.tkinfo           --------------------------
	.section	.note.nv.tkinfo,"",@"SHT_NOTE"
	.sectionflags	@"SHF_NOTE_NV_TKINFO"
	.tkinfo
        /*0018*/ 	.word	0x00000002
        /*0030*/ 	.string	""
        /*0030*/ 	.string	"ptxas"
        /*0030*/ 	.string	"Cuda compilation tools, release 13.0, V13.0.88"
        /*0030*/ 	.string	"Build cuda_13.0.r13.0/compiler.36424714_0"
        /*0030*/ 	.string	"-v  -suppress-debug-info  -lineinfo  -arch sm_90a "



//--------------------- .note.nv.cuinfo           --------------------------
	.section	.note.nv.cuinfo,"",@"SHT_NOTE"
	.sectionflags	@"SHF_NOTE_NV_CUINFO"
        /*0018*/ 	.short	0x0002
        /*001a*/ 	.short	0x005a
        /*001c*/ 	.short	0x0082
	.zero		2


//--------------------- .nv.info                  --------------------------
	.section	.nv.info,"",@"SHT_CUDA_INFO"
	.align	4


	//----- nvinfo : EIATTR_REGCOUNT
	.align		4
        /*0000*/ 	.byte	0x04, 0x2f
        /*0002*/ 	.short	(.L_1 - .L_0)
	.align		4
.L_0:
        /*0004*/ 	.word	index@(gluon_mma)
        /*0008*/ 	.word	0x00000060


	//----- nvinfo : EIATTR_FRAME_SIZE
	.align		4
.L_1:
        /*000c*/ 	.byte	0x04, 0x11
        /*000e*/ 	.short	(.L_3 - .L_2)
	.align		4
.L_2:
        /*0010*/ 	.word	index@(gluon_mma)
        /*0014*/ 	.word	0x00000000


	//----- nvinfo : EIATTR_MIN_STACK_SIZE
	.align		4
.L_3:
        /*0018*/ 	.byte	0x04, 0x12
        /*001a*/ 	.short	(.L_5 - .L_4)
	.align		4
.L_4:
        /*001c*/ 	.word	index@(gluon_mma)
        /*0020*/ 	.word	0x00000000
.L_5:


//--------------------- .nv.compat                --------------------------
	.section	.nv.compat,"",@"SHT_CUDA_COMPAT_INFO"
	.align	4
        /*0000*/ 	.byte	0x02, 0x09, 0x01, 0x00, 0x02, 0x02, 0x04, 0x00, 0x02, 0x05, 0x05, 0x00, 0x03, 0x07, 0x01, 0x01
        /*0010*/ 	.byte	0x02, 0x03, 0x00, 0x00, 0x02, 0x06, 0x01, 0x00, 0x04, 0x0b, 0x08, 0x00, 0x00, 0x00, 0x00, 0x00
        /*0020*/ 	.byte	0x00, 0x00, 0x00, 0x00


//--------------------- .nv.info.gluon_mma        --------------------------
	.section	.nv.info.gluon_mma,"",@"SHT_CUDA_INFO"
	.sectionflags	@""
	.align	4


	//----- nvinfo : EIATTR_CUDA_API_VERSION
	.align		4
        /*0000*/ 	.byte	0x04, 0x37
        /*0002*/ 	.short	(.L_7 - .L_6)
.L_6:
        /*0004*/ 	.word	0x00000082


	//----- nvinfo : EIATTR_KPARAM_INFO
	.align		4
.L_7:
        /*0008*/ 	.byte	0x04, 0x17
        /*000a*/ 	.short	(.L_9 - .L_8)
.L_8:
        /*000c*/ 	.word	0x00000000
        /*0010*/ 	.short	0x0004
        /*0012*/ 	.short	0x0020
        /*0014*/ 	.byte	0x00, 0xf4, 0x21, 0x00


	//----- nvinfo : EIATTR_KPARAM_INFO
	.align		4
.L_9:
        /*0018*/ 	.byte	0x04, 0x17
        /*001a*/ 	.short	(.L_11 - .L_10)
.L_10:
        /*001c*/ 	.word	0x00000000
        /*0020*/ 	.short	0x0003
        /*0022*/ 	.short	0x0018
        /*0024*/ 	.byte	0x00, 0xf4, 0x21, 0x00


	//----- nvinfo : EIATTR_KPARAM_INFO
	.align		4
.L_11:
        /*0028*/ 	.byte	0x04, 0x17
        /*002a*/ 	.short	(.L_13 - .L_12)
.L_12:
        /*002c*/ 	.word	0x00000000
        /*0030*/ 	.short	0x0002
        /*0032*/ 	.short	0x0010
        /*0034*/ 	.byte	0x00, 0xf4, 0x21, 0x00


	//----- nvinfo : EIATTR_KPARAM_INFO
	.align		4
.L_13:
        /*0038*/ 	.byte	0x04, 0x17
        /*003a*/ 	.short	(.L_15 - .L_14)
.L_14:
        /*003c*/ 	.word	0x00000000
        /*0040*/ 	.short	0x0001
        /*0042*/ 	.short	0x0008
        /*0044*/ 	.byte	0x00, 0xf4, 0x21, 0x00


	//----- nvinfo : EIATTR_KPARAM_INFO
	.align		4
.L_15:
        /*0048*/ 	.byte	0x04, 0x17
        /*004a*/ 	.short	(.L_17 - .L_16)
.L_16:
        /*004c*/ 	.word	0x00000000
        /*0050*/ 	.short	0x0000
        /*0052*/ 	.short	0x0000
        /*0054*/ 	.byte	0x00, 0xf4, 0x21, 0x00


	//----- nvinfo : EIATTR_SPARSE_MMA_MASK
	.align		4
.L_17:
        /*0058*/ 	.byte	0x03, 0x50
        /*005a*/ 	.short	0x0000


	//----- nvinfo : EIATTR_MAXREG_COUNT
	.align		4
        /*005c*/ 	.byte	0x03, 0x1b
        /*005e*/ 	.short	0x00ff


	//----- nvinfo : EIATTR_NUM_BARRIERS
	.align		4
        /*0060*/ 	.byte	0x02, 0x4c
        /*0062*/ 	.byte	0x01
	.zero		1


	//----- nvinfo : EIATTR_MERCURY_ISA_VERSION
	.align		4
        /*0064*/ 	.byte	0x03, 0x5f
        /*0066*/ 	.short	0x0101


	//----- nvinfo : EIATTR_EXIT_INSTR_OFFSETS
	.align		4
        /*0068*/ 	.byte	0x04, 0x1c
        /*006a*/ 	.short	(.L_19 - .L_18)


	//   ....[0]....
.L_18:
        /*006c*/ 	.word	0x00001bd0


	//----- nvinfo : EIATTR_REQNTID
	.align		4
.L_19:
        /*0070*/ 	.byte	0x04, 0x10
        /*0072*/ 	.short	(.L_21 - .L_20)
.L_20:
        /*0074*/ 	.word	0x00000080
        /*0078*/ 	.word	0x00000001
        /*007c*/ 	.word	0x00000001


	//----- nvinfo : EIATTR_CBANK_PARAM_SIZE
	.align		4
.L_21:
        /*0080*/ 	.byte	0x03, 0x19
        /*0082*/ 	.short	0x0028


	//----- nvinfo : EIATTR_PARAM_CBANK
	.align		4
        /*0084*/ 	.byte	0x04, 0x0a
        /*0086*/ 	.short	(.L_23 - .L_22)
	.align		4
.L_22:
        /*0088*/ 	.word	index@(.nv.constant0.gluon_mma)
        /*008c*/ 	.short	0x0210
        /*008e*/ 	.short	0x0028


	//----- nvinfo : EIATTR_SW_WAR
	.align		4
.L_23:
        /*0090*/ 	.byte	0x04, 0x36
        /*0092*/ 	.short	(.L_25 - .L_24)
.L_24:
        /*0094*/ 	.word	0x00000008
.L_25:


//--------------------- .nv.callgraph             --------------------------
	.section	.nv.callgraph,"",@"SHT_CUDA_CALLGRAPH"
	.align	4
	.sectionentsize	8
	.align		4
        /*0000*/ 	.word	0x00000000
	.align		4
        /*0004*/ 	.word	0xffffffff
	.align		4
        /*0008*/ 	.word	0x00000000
	.align		4
        /*000c*/ 	.word	0xfffffffe
	.align		4
        /*0010*/ 	.word	0x00000000
	.align		4
        /*0014*/ 	.word	0xfffffffd
	.align		4
        /*0018*/ 	.word	0x00000000
	.align		4
        /*001c*/ 	.word	0xfffffffc


//--------------------- .text.gluon_mma           --------------------------
	.section	.text.gluon_mma,"ax",@progbits
	.align	128
        .global         gluon_mma
        .type           gluon_mma,@function
        .size           gluon_mma,(.L_x_1 - gluon_mma)
        .other          gluon_mma,@"STO_CUDA_ENTRY STV_DEFAULT"
gluon_mma:
.text.gluon_mma:
[----:B------:R-:W-:Y:S01]  /*0000*/  LDC R1, c[0x0][0x28] ;  /* 0x00000a00ff017b82 */ /* 0x000fe20000000800 */
[----:B------:R-:W0:Y:S07]  /*0010*/  S2R R2, SR_TID.X ;  /* 0x0000000000027919 */ /* 0x000e2e0000002100 */
[----:B------:R-:W1:Y:S01]  /*0020*/  LDC.64 R4, c[0x0][0x210] ;  /* 0x00008400ff047b82 */ /* 0x000e620000000a00 */
[----:B------:R-:W-:Y:S01]  /*0030*/  ULDC.64 UR4, c[0x0][0x210] ;  /* 0x0000840000047ab9 */ /* 0x000fe20000000a00 */
[----:B------:R-:W-:Y:S01]  /*0040*/  ULDC.64 UR14, c[0x0][0x208] ;  /* 0x00008200000e7ab9 */ /* 0x000fe20000000a00 */
[C---:B0-----:R-:W-:Y:S01]  /*0050*/  IMAD.SHL.U32 R0, R2.reuse, 0x2, RZ ;  /* 0x0000000202007824 */ /* 0x041fe200078e00ff */
[----:B------:R-:W-:-:S02]  /*0060*/  LOP3.LUT R89, R2, 0x60, RZ, 0xc0, !PT ;  /* 0x0000006002597812 */ /* 0x000fc400078ec0ff */
[----:B------:R-:W-:Y:S02]  /*0070*/  LOP3.LUT R2, R2, 0x1f, RZ, 0xc0, !PT ;  /* 0x0000001f02027812 */ /* 0x000fe400078ec0ff */
[----:B------:R-:W-:Y:S01]  /*0080*/  LOP3.LUT R0, R0, 0xc0, RZ, 0xc0, !PT ;  /* 0x000000c000007812 */ /* 0x000fe200078ec0ff */
[----:B------:R-:W-:-:S03]  /*0090*/  IMAD.SHL.U32 R3, R89, 0x2, RZ ;  /* 0x0000000259037824 */ /* 0x000fc600078e00ff */
[----:B------:R-:W-:Y:S01]  /*00a0*/  LEA R6, P0, R0, UR4, 0x1 ;  /* 0x0000000400067c11 */ /* 0x000fe2000f8008ff */
[----:B-1----:R-:W-:-:S03]  /*00b0*/  IMAD.WIDE.U32 R4, R3, 0x2, R4 ;  /* 0x0000000203047825 */ /* 0x002fc600078e0004 */
[----:B------:R-:W-:Y:S01]  /*00c0*/  LEA.HI.X R7, R0, UR5, RZ, 0x1, P0 ;  /* 0x0000000500077c11 */ /* 0x000fe200080f0cff */
[----:B------:R-:W-:-:S04]  /*00d0*/  IMAD.WIDE.U32 R4, R2, 0x2, R4 ;  /* 0x0000000202047825 */ /* 0x000fc800078e0004 */
[----:B------:R-:W-:Y:S01]  /*00e0*/  IMAD.WIDE.U32 R6, R2, 0x2, R6 ;  /* 0x0000000202067825 */ /* 0x000fe200078e0006 */
[----:B------:R-:W2:Y:S04]  /*00f0*/  LDG.E.U16 R31, desc[UR14][R4.64] ;  /* 0x0000000e041f7981 */ /* 0x000ea8000c1e1500 */
[----:B------:R0:W3:Y:S04]  /*0100*/  LDG.E.U16 R29, desc[UR14][R6.64+0x3e40] ;  /* 0x003e400e061d7981 */ /* 0x0000e8000c1e1500 */
[----:B------:R-:W4:Y:S04]  /*0110*/  LDG.E.U16 R10, desc[UR14][R4.64+0x40] ;  /* 0x0000400e040a7981 */ /* 0x000f28000c1e1500 */
[----:B------:R-:W5:Y:S04]  /*0120*/  LDG.E.U16 R12, desc[UR14][R4.64+0x200] ;  /* 0x0002000e040c7981 */ /* 0x000f68000c1e1500 */
        /* <DEDUP_REMOVED lines=22> */
[----:B------:R-:W5:Y:S01]  /*0290*/  LDG.E.U16 R9, desc[UR14][R4.64+0x1840] ;  /* 0x0018400e04097981 */ /* 0x000f62000c1e1500 */
[----:B0-----:R-:W-:-:S02]  /*02a0*/  LEA R7, R89, R2, 0x1 ;  /* 0x0000000259077211 */ /* 0x001fc400078e08ff */
[----:B------:R-:W-:Y:S01]  /*02b0*/  SHF.R.U32.HI R0, RZ, 0x1, R89 ;  /* 0x00000001ff007819 */ /* 0x000fe20000011659 */
[----:B------:R-:W0:Y:S01]  /*02c0*/  S2UR UR12, SR_CgaCtaId ;  /* 0x00000000000c79c3 */ /* 0x000e220000008800 */
[----:B------:R-:W-:Y:S01]  /*02d0*/  UMOV UR4, 0x400 ;  /* 0x0000040000047882 */ /* 0x000fe20000000000 */
[----:B------:R-:W-:Y:S01]  /*02e0*/  IMAD.SHL.U32 R7, R7, 0x2, RZ ;  /* 0x0000000207077824 */ /* 0x000fe200078e00ff */
[----:B------:R-:W5:Y:S04]  /*02f0*/  LDG.E.U16 R13, desc[UR14][R4.64+0x1a00] ;  /* 0x001a000e040d7981 */ /* 0x000f68000c1e1500 */
[----:B------:R-:W-:Y:S01]  /*0300*/  LOP3.LUT R0, R7, R0, RZ, 0x3c, !PT ;  /* 0x0000000007007212 */ /* 0x000fe200078e3cff */
[----:B------:R-:W5:Y:S01]  /*0310*/  LDG.E.U16 R15, desc[UR14][R4.64+0x1a40] ;  /* 0x001a400e040f7981 */ /* 0x000f62000c1e1500 */
[----:B------:R-:W1:Y:S03]  /*0320*/  LDC.64 R6, c[0x0][0x218] ;  /* 0x00008600ff067b82 */ /* 0x000e660000000a00 */
[----:B------:R-:W5:Y:S04]  /*0330*/  LDG.E.U16 R17, desc[UR14][R4.64+0x1c00] ;  /* 0x001c000e04117981 */ /* 0x000f68000c1e1500 */
[----:B------:R-:W5:Y:S04]  /*0340*/  LDG.E.U16 R19, desc[UR14][R4.64+0x1c40] ;  /* 0x001c400e04137981 */ /* 0x000f68000c1e1500 */
[----:B------:R-:W5:Y:S01]  /*0350*/  LDG.E.U16 R21, desc[UR14][R4.64+0x1e00] ;  /* 0x001e000e04157981 */ /* 0x000f62000c1e1500 */
[----:B0-----:R-:W-:-:S03]  /*0360*/  ULEA UR12, UR12, UR4, 0x18 ;  /* 0x000000040c0c7291 */ /* 0x001fc6000f8ec03f */
[----:B------:R-:W5:Y:S04]  /*0370*/  LDG.E.U16 R23, desc[UR14][R4.64+0x1e40] ;  /* 0x001e400e04177981 */ /* 0x000f68000c1e1500 */
[----:B------:R-:W5:Y:S01]  /*0380*/  LDG.E.U16 R25, desc[UR14][R4.64+0x2000] ;  /* 0x0020000e04197981 */ /* 0x000f62000c1e1500 */
[----:B-1----:R-:W-:-:S03]  /*0390*/  IMAD.WIDE.U32 R6, R3, 0x2, R6 ;  /* 0x0000000203067825 */ /* 0x002fc600078e0006 */
[----:B------:R-:W5:Y:S04]  /*03a0*/  LDG.E.U16 R27, desc[UR14][R4.64+0x2040] ;  /* 0x0020400e041b7981 */ /* 0x000f68000c1e1500 */
[----:B------:R-:W5:Y:S01]  /*03b0*/  LDG.E.U16 R33, desc[UR14][R4.64+0x2400] ;  /* 0x0024000e04217981 */ /* 0x000f62000c1e1500 */
[----:B------:R-:W-:-:S03]  /*03c0*/  IMAD.WIDE.U32 R6, R2, 0x2, R6 ;  /* 0x0000000202067825 */ /* 0x000fc600078e0006 */
        /* <DEDUP_REMOVED lines=31> */
[----:B--2---:R0:W-:Y:S04]  /*05c0*/  STS.U16 [R0+UR12], R31 ;  /* 0x0000001f00007988 */ /* 0x0041e8000800040c */
[----:B---3--:R1:W-:Y:S04]  /*05d0*/  STS.U16 [R0+UR12+0x3e00], R29 ;  /* 0x003e001d00007988 */ /* 0x0083e8000800040c */
[----:B----4-:R2:W-:Y:S04]  /*05e0*/  STS.U16 [R0+UR12+0x40], R10 ;  /* 0x0000400a00007988 */ /* 0x0105e8000800040c */
[----:B0-----:R-:W3:Y:S04]  /*05f0*/  LDG.E.U16 R31, desc[UR14][R4.64+0x2240] ;  /* 0x0022400e041f7981 */ /* 0x001ee8000c1e1500 */
[----:B-1----:R-:W4:Y:S04]  /*0600*/  LDG.E.U16 R29, desc[UR14][R4.64+0x2200] ;  /* 0x0022000e041d7981 */ /* 0x002f28000c1e1500 */
[----:B-----5:R0:W-:Y:S04]  /*0610*/  STS.U16 [R0+UR12+0x240], R12 ;  /* 0x0002400c00007988 */ /* 0x0201e8000800040c */
[----:B------:R1:W-:Y:S04]  /*0620*/  STS.U16 [R0+UR12+0x200], R14 ;  /* 0x0002000e00007988 */ /* 0x0003e8000800040c */
[----:B------:R5:W-:Y:S04]  /*0630*/  STS.U16 [R0+UR12+0x400], R16 ;  /* 0x0004001000007988 */ /* 0x000be8000800040c */
[----:B------:R-:W-:Y:S04]  /*0640*/  STS.U16 [R0+UR12+0x440], R18 ;  /* 0x0004401200007988 */ /* 0x000fe8000800040c */
        /* <DEDUP_REMOVED lines=14> */
[----:B------:R5:W-:Y:S04]  /*0730*/  STS.U16 [R0+UR12+0x1400], R87 ;  /* 0x0014005700007988 */ /* 0x000be8000800040c */
[----:B------:R5:W-:Y:S04]  /*0740*/  STS.U16 [R0+UR12+0x1440], R8 ;  /* 0x0014400800007988 */ /* 0x000be8000800040c */
[----:B------:R5:W-:Y:S04]  /*0750*/  STS.U16 [R0+UR12+0x1640], R93 ;  /* 0x0016405d00007988 */ /* 0x000be8000800040c */
[----:B------:R5:W-:Y:S04]  /*0760*/  STS.U16 [R0+UR12+0x1600], R91 ;  /* 0x0016005b00007988 */ /* 0x000be8000800040c */
[----:B------:R-:W-:Y:S04]  /*0770*/  STS.U16 [R0+UR12+0x1800], R11 ;  /* 0x0018000b00007988 */ /* 0x000fe8000800040c */
[----:B------:R5:W-:Y:S04]  /*0780*/  STS.U16 [R0+UR12+0x1840], R9 ;  /* 0x0018400900007988 */ /* 0x000be8000800040c */
[----:B------:R-:W4:Y:S04]  /*0790*/  LDG.E.U16 R5, desc[UR14][R6.64+0x40] ;  /* 0x0000400e06057981 */ /* 0x000f28000c1e1500 */
[----:B------:R-:W4:Y:S04]  /*07a0*/  LDG.E.U16 R4, desc[UR14][R6.64+0x200] ;  /* 0x0002000e06047981 */ /* 0x000f28000c1e1500 */
[----:B--2---:R-:W2:Y:S04]  /*07b0*/  LDG.E.U16 R10, desc[UR14][R6.64+0x240] ;  /* 0x0002400e060a7981 */ /* 0x004ea8000c1e1500 */
[----:B0-----:R-:W2:Y:S04]  /*07c0*/  LDG.E.U16 R12, desc[UR14][R6.64+0x400] ;  /* 0x0004000e060c7981 */ /* 0x001ea8000c1e1500 */
[----:B-1----:R-:W2:Y:S04]  /*07d0*/  LDG.E.U16 R14, desc[UR14][R6.64+0x440] ;  /* 0x0004400e060e7981 */ /* 0x002ea8000c1e1500 */
[----:B-----5:R-:W5:Y:S04]  /*07e0*/  LDG.E.U16 R16, desc[UR14][R6.64+0x600] ;  /* 0x0006000e06107981 */ /* 0x020f68000c1e1500 */
        /* <DEDUP_REMOVED lines=43> */
[----:B---3--:R-:W-:Y:S04]  /*0aa0*/  STS.U16 [R0+UR12+0x2200], R31 ;  /* 0x0022001f00007988 */ /* 0x008fe8000800040c */
[----:B----4-:R-:W-:Y:S04]  /*0ab0*/  STS.U16 [R0+UR12+0x2240], R29 ;  /* 0x0022401d00007988 */ /* 0x010fe8000800040c */
        /* <DEDUP_REMOVED lines=17> */
[----:B------:R-:W-:Y:S01]  /*0bd0*/  STS.U16 [R0+UR12+0x5c40], R92 ;  /* 0x005c405c00007988 */ /* 0x000fe2000800040c */
[----:B------:R-:W-:-:S02]  /*0be0*/  UIADD3 UR4, UR12, 0x4000, URZ ;  /* 0x000040000c047890 */ /* 0x000fc4000fffe03f */
[----:B------:R-:W-:Y:S02]  /*0bf0*/  USHF.R.U32.HI UR5, URZ, 0x4, UR12 ;  /* 0x000000043f057899 */ /* 0x000fe4000801160c */
[----:B------:R-:W-:Y:S01]  /*0c00*/  USHF.R.U32.HI UR6, URZ, 0x4, UR4 ;  /* 0x000000043f067899 */ /* 0x000fe20008011604 */
[----:B------:R-:W-:Y:S04]  /*0c10*/  STS.U16 [R0+UR12+0x4040], R5 ;  /* 0x0040400500007988 */ /* 0x000fe8000800040c */
[----:B------:R-:W-:Y:S04]  /*0c20*/  STS.U16 [R0+UR12+0x4240], R4 ;  /* 0x0042400400007988 */ /* 0x000fe8000800040c */
[----:B--2---:R-:W-:Y:S04]  /*0c30*/  STS.U16 [R0+UR12+0x4200], R10 ;  /* 0x0042000a00007988 */ /* 0x004fe8000800040c */
[----:B------:R-:W-:Y:S04]  /*0c40*/  STS.U16 [R0+UR12+0x4400], R12 ;  /* 0x0044000c00007988 */ /* 0x000fe8000800040c */
[----:B------:R-:W-:Y:S04]  /*0c50*/  STS.U16 [R0+UR12+0x4440], R14 ;  /* 0x0044400e00007988 */ /* 0x000fe8000800040c */
[----:B-----5:R-:W-:Y:S04]  /*0c60*/  STS.U16 [R0+UR12+0x4640], R16 ;  /* 0x0046401000007988 */ /* 0x020fe8000800040c */
        /* <DEDUP_REMOVED lines=19> */
[----:B------:R-:W-:Y:S04]  /*0da0*/  STS.U16 [R0+UR12+0x5e40], R9 ;  /* 0x005e400900007988 */ /* 0x000fe8000800040c */
[----:B------:R1:W-:Y:S01]  /*0db0*/  STS.U16 [R0+UR12+0x5e00], R11 ;  /* 0x005e000b00007988 */ /* 0x0003e2000800040c */
[----:B------:R-:W-:Y:S01]  /*0dc0*/  BAR.SYNC.DEFER_BLOCKING 0x0 ;  /* 0x0000000000007b1d */ /* 0x000fe20000010000 */
[----:B------:R-:W-:-:S02]  /*0dd0*/  USGXT.U32 UR4, UR5, 0xe ;  /* 0x0000000e0504789a */ /* 0x000fc40008000000 */
[----:B------:R-:W-:-:S03]  /*0de0*/  USGXT.U32 UR6, UR6, 0xe ;  /* 0x0000000e0606789a */ /* 0x000fc60008000000 */
[----:B------:R-:W-:Y:S01]  /*0df0*/  UMOV UR5, 0x40000040 ;  /* 0x4000004000057882 */ /* 0x000fe20000000000 */
[----:B------:R-:W-:Y:S01]  /*0e00*/  UMOV UR7, 0x40000040 ;  /* 0x4000004000077882 */ /* 0x000fe20000000000 */
[----:B0-----:R-:W-:-:S06]  /*0e10*/  WARPGROUP.ARRIVE ;  /* 0x00000000000079c5 */ /* 0x001fcc0000000000 */
[----:B------:R-:W-:Y:S01]  /*0e20*/  HGMMA.64x64x16.F32.BF16 R56, gdesc[UR4].tnspB, RZ, !UPT ;  /* 0x40e00000043879f0 */ /* 0x000fe2000c7018ff */
[----:B------:R-:W-:Y:S02]  /*0e30*/  UIADD3 UR8, UP0, UR4, 0x2, URZ ;  /* 0x0000000204087890 */ /* 0x000fe4000ff1e03f */
[----:B------:R-:W-:Y:S01]  /*0e40*/  UIADD3 UR10, UP1, UR6, 0x80, URZ ;  /* 0x00000080060a7890 */ /* 0x000fe2000ff3e03f */
[----:B------:R-:W-:Y:S01]  /*0e50*/  UMOV UR4, URZ ;  /* 0x0000003f00047c82 */ /* 0x000fe20008000000 */
[----:B------:R-:W-:Y:S01]  /*0e60*/  UMOV UR5, URZ ;  /* 0x0000003f00057c82 */ /* 0x000fe20008000000 */
[----:B------:R-:W-:Y:S02]  /*0e70*/  UIADD3.X UR9, UR4, 0x40000040, URZ, UP0, !UPT ;  /* 0x4000004004097890 */ /* 0x000fe400087fe43f */
[----:B------:R-:W-:-:S09]  /*0e80*/  UIADD3.X UR11, UR5, 0x40000040, URZ, UP1, !UPT ;  /* 0x40000040050b7890 */ /* 0x000fd20008ffe43f */
[----:B------:R-:W-:Y:S01]  /*0e90*/  HGMMA.64x64x16.F32.BF16 R56, gdesc[UR8].tnspB, R56 ;  /* 0x40e00000083879f0 */ /* 0x000fe20008701838 */
[----:B------:R-:W-:Y:S02]  /*0ea0*/  UIADD3.64 UR16, UR8, 0x2, URZ ;  /* 0x0000000208107897 */ /* 0x000fe4000fffe03f */
[----:B------:R-:W-:Y:S02]  /*0eb0*/  UIADD3.64 UR18, UR10, 0x80, URZ ;  /* 0x000000800a127897 */ /* 0x000fe4000fffe03f */
[----:B------:R-:W-:Y:S02]  /*0ec0*/  UIADD3.64 UR20, UR8, 0x4, URZ ;  /* 0x0000000408147897 */ /* 0x000fe4000fffe03f */
[----:B------:R-:W-:-:S05]  /*0ed0*/  UIADD3.64 UR22, UR10, 0x100, URZ ;  /* 0x000001000a167897 */ /* 0x000fca000fffe03f */
[----:B------:R-:W-:Y:S01]  /*0ee0*/  HGMMA.64x64x16.F32.BF16 R56, gdesc[UR16].tnspB, R56 ;  /* 0x40e00000103879f0 */ /* 0x000fe20008701838 */
[----:B------:R-:W-:-:S03]  /*0ef0*/  UIADD3.64 UR4, UR8, 0x1fe, URZ ;  /* 0x000001fe08047897 */ /* 0x000fc6000fffe03f */
[----:B------:R-:W-:Y:S06]  /*0f00*/  HGMMA.64x64x16.F32.BF16 R56, gdesc[UR20].tnspB, R56 ;  /* 0x40e00000143879f0 */ /* 0x000fec0008701838 */
[----:B------:R-:W-:Y:S01]  /*0f10*/  HGMMA.64x64x16.F32.BF16 R24, gdesc[UR4].tnspB, RZ, !UPT ;  /* 0x40e00000041879f0 */ /* 0x000fe2000c7018ff */
[----:B------:R-:W-:Y:S01]  /*0f20*/  UIADD3.64 UR4, UR8, 0x200, URZ ;  /* 0x0000020008047897 */ /* 0x000fe2000fffe03f */
[----:B------:R-:W-:Y:S01]  /*0f30*/  UMOV UR6, UR10 ;  /* 0x0000000a00067c82 */ /* 0x000fe20008000000 */
[----:B------:R-:W-:Y:S01]  /*0f40*/  UMOV UR7, UR11 ;  /* 0x0000000b00077c82 */ /* 0x000fe20008000000 */
[----:B------:R-:W-:-:S06]  /*0f50*/  UIADD3.64 UR16, UR8, 0x202, URZ ;  /* 0x0000020208107897 */ /* 0x000fcc000fffe03f */
[----:B------:R-:W-:Y:S01]  /*0f60*/  HGMMA.64x64x16.F32.BF16 R24, gdesc[UR4].tnspB, R24 ;  /* 0x40e00000041879f0 */ /* 0x000fe20008701818 */
[----:B------:R-:W-:-:S03]  /*0f70*/  UIADD3.64 UR4, UR8, 0x204, URZ ;  /* 0x0000020408047897 */ /* 0x000fc6000fffe03f */
[----:B------:R-:W-:Y:S01]  /*0f80*/  HGMMA.64x64x16.F32.BF16 R24, gdesc[UR16].tnspB, R24 ;  /* 0x40e00000101879f0 */ /* 0x000fe20008701818 */
[----:B------:R-:W-:Y:S01]  /*0f90*/  UMOV UR6, UR22 ;  /* 0x0000001600067c82 */ /* 0x000fe20008000000 */
[----:B------:R-:W-:Y:S01]  /*0fa0*/  UMOV UR7, UR23 ;  /* 0x0000001700077c82 */ /* 0x000fe20008000000 */
[----:B------:R-:W1:Y:S03]  /*0fb0*/  S2R R3, SR_TID.X ;  /* 0x0000000000037919 */ /* 0x000e660000002100 */
[----:B------:R-:W-:Y:S01]  /*0fc0*/  HGMMA.64x64x16.F32.BF16 R24, gdesc[UR4].tnspB, R24, gsb0 ;  /* 0x40e00000041879f0 */ /* 0x000fe20008001818 */
[C---:B-1----:R-:W-:Y:S01]  /*0fd0*/  IMAD.SHL.U32 R0, R3.reuse, 0x20, RZ ;  /* 0x0000002003007824 */ /* 0x042fe200078e00ff */
[C---:B------:R-:W-:Y:S01]  /*0fe0*/  SHF.L.U32 R8, R3.reuse, 0x4, RZ ;  /* 0x0000000403087819 */ /* 0x040fe200000006ff */
[----:B------:R-:W-:-:S03]  /*0ff0*/  IMAD.SHL.U32 R9, R3, 0x100, RZ ;  /* 0x0000010003097824 */ /* 0x000fc600078e00ff */
[----:B------:R-:W-:Y:S02]  /*1000*/  LOP3.LUT R5, R0, 0x60, RZ, 0xc0, !PT ;  /* 0x0000006000057812 */ /* 0x000fe400078ec0ff */
[--C-:B------:R-:W-:Y:S02]  /*1010*/  SHF.R.S32.HI R0, RZ, 0x2, R3.reuse ;  /* 0x00000002ff007819 */ /* 0x100fe40000011403 */
[----:B------:R-:W-:Y:S02]  /*1020*/  LOP3.LUT R5, R5, 0x780, R8, 0xf8, !PT ;  /* 0x0000078005057812 */ /* 0x000fe400078ef808 */
[----:B------:R-:W-:Y:S02]  /*1030*/  SGXT R0, R0, 0x1 ;  /* 0x000000010000781a */ /* 0x000fe40000000200 */
[----:B------:R-:W-:Y:S02]  /*1040*/  LOP3.LUT R9, R9, 0x1800, RZ, 0xc0, !PT ;  /* 0x0000180009097812 */ /* 0x000fe400078ec0ff */
[----:B------:R-:W-:-:S02]  /*1050*/  SHF.R.S32.HI R16, RZ, 0x5, R3 ;  /* 0x00000005ff107819 */ /* 0x000fc40000011403 */
[----:B------:R-:W-:Y:S02]  /*1060*/  LOP3.LUT R0, R5, 0x2010, R0, 0xf8, !PT ;  /* 0x0000201005007812 */ /* 0x000fe400078ef800 */
[----:B------:R-:W-:Y:S02]  /*1070*/  LOP3.LUT R9, R9, 0x70, R8, 0xf8, !PT ;  /* 0x0000007009097812 */ /* 0x000fe400078ef808 */
[----:B------:R-:W-:Y:S02]  /*1080*/  SHF.L.U32 R88, R3, 0x1, RZ ;  /* 0x0000000103587819 */ /* 0x000fe400000006ff */
[----:B------:R-:W-:Y:S02]  /*1090*/  SGXT R16, R16, 0x1 ;  /* 0x000000011010781a */ /* 0x000fe40000000200 */
[----:B------:R-:W-:Y:S02]  /*10a0*/  LOP3.LUT R17, R88, 0x80, RZ, 0xc0, !PT ;  /* 0x0000008058117812 */ /* 0x000fe400078ec0ff */
[----:B------:R-:W-:Y:S01]  /*10b0*/  LOP3.LUT R16, R9, 0x2010, R16, 0x78, !PT ;  /* 0x0000201009107812 */ /* 0x000fe200078e7810 */
[----:B------:R-:W-:-:S02]  /*10c0*/  WARPGROUP.DEPBAR.LE gsb0, 0x0 ;  /* 0x00008000000079c5 */ /* 0x000fc40000010000 */
[----:B------:R-:W-:Y:S01]  /*10d0*/  IMAD.MOV.U32 R4, RZ, RZ, R56 ;  /* 0x000000ffff047224 */ /* 0x000fe200078e0038 */
[----:B------:R-:W-:Y:S01]  /*10e0*/  MOV R6, R72 ;  /* 0x0000004800067202 */ /* 0x000fe20000000f00 */
[----:B------:R-:W-:Y:S02]  /*10f0*/  IMAD.MOV.U32 R5, RZ, RZ, R58 ;  /* 0x000000ffff057224 */ /* 0x000fe400078e003a */
[----:B------:R-:W-:Y:S01]  /*1100*/  IMAD.MOV.U32 R7, RZ, RZ, R74 ;  /* 0x000000ffff077224 */ /* 0x000fe200078e004a */
[----:B------:R-:W-:Y:S01]  /*1110*/  BAR.SYNC.DEFER_BLOCKING 0x0 ;  /* 0x0000000000007b1d */ /* 0x000fe20000010000 */
[----:B------:R-:W-:Y:S01]  /*1120*/  IMAD.MOV.U32 R12, RZ, RZ, R60 ;  /* 0x000000ffff0c7224 */ /* 0x000fe200078e003c */
[----:B------:R-:W-:Y:S01]  /*1130*/  MOV R14, R76 ;  /* 0x0000004c000e7202 */ /* 0x000fe20000000f00 */
        /* <DEDUP_REMOVED lines=12> */
[----:B------:R-:W-:-:S02]  /*1200*/  IMAD.MOV.U32 R22, RZ, RZ, R77 ;  /* 0x000000ffff167224 */ /* 0x000fc400078e004d */
[----:B------:R-:W-:Y:S02]  /*1210*/  IMAD.MOV.U32 R23, RZ, RZ, R79 ;  /* 0x000000ffff177224 */ /* 0x000fe400078e004f */
[----:B------:R-:W-:Y:S01]  /*1220*/  IMAD.MOV.U32 R58, RZ, RZ, R81 ;  /* 0x000000ffff3a7224 */ /* 0x000fe200078e0051 */
[----:B------:R0:W-:Y:S01]  /*1230*/  STS.128 [R0+UR12], R4 ;  /* 0x0000000400007988 */ /* 0x0001e20008000c0c */
[----:B------:R-:W-:Y:S02]  /*1240*/  IMAD.MOV.U32 R60, RZ, RZ, R69 ;  /* 0x000000ffff3c7224 */ /* 0x000fe400078e0045 */
[----:B------:R-:W-:Y:S02]  /*1250*/  IMAD.MOV.U32 R61, RZ, RZ, R71 ;  /* 0x000000ffff3d7224 */ /* 0x000fe400078e0047 */
[----:B------:R-:W-:Y:S01]  /*1260*/  IMAD.MOV.U32 R63, RZ, RZ, R87 ;  /* 0x000000ffff3f7224 */ /* 0x000fe200078e0057 */
[----:B------:R-:W-:Y:S01]  /*1270*/  STS.128 [R0+UR12+0x800], R12 ;  /* 0x0008000c00007988 */ /* 0x000fe20008000c0c */
[----:B------:R-:W1:Y:S01]  /*1280*/  LDC.64 R68, c[0x0][0x220] ;  /* 0x00008800ff447b82 */ /* 0x000e620000000a00 */
[----:B0-----:R-:W-:Y:S01]  /*1290*/  IMAD.MOV.U32 R6, RZ, RZ, R80 ;  /* 0x000000ffff067224 */ /* 0x001fe200078e0050 */
[----:B------:R-:W-:Y:S01]  /*12a0*/  IADD3 R80, R16, UR12, R17 ;  /* 0x0000000c10507c10 */ /* 0x000fe2000fffe011 */
[----:B------:R-:W-:Y:S01]  /*12b0*/  IMAD.MOV.U32 R4, RZ, RZ, R64 ;  /* 0x000000ffff047224 */ /* 0x000fe200078e0040 */
[----:B------:R-:W-:Y:S01]  /*12c0*/  MOV R5, R66 ;  /* 0x0000004200057202 */ /* 0x000fe20000000f00 */
[----:B------:R-:W-:Y:S01]  /*12d0*/  IMAD.MOV.U32 R7, RZ, RZ, R82 ;  /* 0x000000ffff077224 */ /* 0x000fe200078e0052 */
[----:B------:R-:W-:Y:S01]  /*12e0*/  LOP3.LUT R82, R0, 0x10, RZ, 0x3c, !PT ;  /* 0x0000001000527812 */ /* 0x000fe200078e3cff */
[----:B------:R-:W-:-:S02]  /*12f0*/  IMAD.MOV.U32 R16, RZ, RZ, R57 ;  /* 0x000000ffff107224 */ /* 0x000fc400078e0039 */
[----:B------:R-:W-:Y:S01]  /*1300*/  IMAD.MOV.U32 R17, RZ, RZ, R59 ;  /* 0x000000ffff117224 */ /* 0x000fe200078e003b */
[----:B------:R-:W-:Y:S01]  /*1310*/  MOV R59, R83 ;  /* 0x00000053003b7202 */ /* 0x000fe20000000f00 */
[----:B------:R-:W-:Y:S01]  /*1320*/  IMAD.MOV.U32 R57, RZ, RZ, R67 ;  /* 0x000000ffff397224 */ /* 0x000fe200078e0043 */
[----:B------:R-:W-:Y:S04]  /*1330*/  STS.128 [R0+UR12+0x1000], R4 ;  /* 0x0010000400007988 */ /* 0x000fe80008000c0c */
[----:B------:R-:W-:Y:S04]  /*1340*/  STS.128 [R0+UR12+0x1800], R8 ;  /* 0x0018000800007988 */ /* 0x000fe80008000c0c */
[----:B------:R-:W-:Y:S04]  /*1350*/  STS.128 [R82+UR12], R16 ;  /* 0x0000001052007988 */ /* 0x000fe80008000c0c */
[----:B------:R-:W-:Y:S04]  /*1360*/  STS.128 [R82+UR12+0x800], R20 ;  /* 0x0008001452007988 */ /* 0x000fe80008000c0c */
[----:B------:R-:W-:Y:S04]  /*1370*/  STS.128 [R82+UR12+0x1000], R56 ;  /* 0x0010003852007988 */ /* 0x000fe80008000c0c */
[----:B------:R-:W-:Y:S01]  /*1380*/  STS.128 [R82+UR12+0x1800], R60 ;  /* 0x0018003c52007988 */ /* 0x000fe20008000c0c */
[----:B------:R-:W-:Y:S01]  /*1390*/  BAR.SYNC.DEFER_BLOCKING 0x0 ;  /* 0x0000000000007b1d */ /* 0x000fe20000010000 */
[----:B------:R-:W-:Y:S01]  /*13a0*/  LOP3.LUT R3, R3, 0x60, RZ, 0xc0, !PT ;  /* 0x0000006003037812 */ /* 0x000fe200078ec0ff */
[----:B------:R-:W-:Y:S01]  /*13b0*/  IMAD.MOV.U32 R72, RZ, RZ, R24 ;  /* 0x000000ffff487224 */ /* 0x000fe200078e0018 */
[----:B-1----:R-:W-:-:S02]  /*13c0*/  LEA R84, P0, R89, R68, 0x3 ;  /* 0x0000004459547211 */ /* 0x002fc400078018ff */
[----:B------:R-:W-:Y:S02]  /*13d0*/  SHF.L.U32 R24, R3, 0x1, RZ ;  /* 0x0000000103187819 */ /* 0x000fe400000006ff */
[----:B------:R-:W-:Y:S02]  /*13e0*/  LOP3.LUT R88, R88, 0xc0, RZ, 0xc0, !PT ;  /* 0x000000c058587812 */ /* 0x000fe400078ec0ff */
[-C--:B------:R-:W-:Y:S01]  /*13f0*/  LEA.HI.X R85, R24, R69.reuse, RZ, 0x2, P0 ;  /* 0x0000004518557211 */ /* 0x080fe200000f14ff */
[----:B------:R-:W0:Y:S04]  /*1400*/  LDS.128 R4, [R80] ;  /* 0x0000000050047984 */ /* 0x000e280000000c00 */
[----:B------:R-:W1:Y:S04]  /*1410*/  LDS.128 R8, [R80+0x100] ;  /* 0x0001000050087984 */ /* 0x000e680000000c00 */
[----:B------:R-:W2:Y:S04]  /*1420*/  LDS.128 R12, [R80+0x200] ;  /* 0x00020000500c7984 */ /* 0x000ea80000000c00 */
[----:B------:R-:W3:Y:S04]  /*1430*/  LDS.128 R16, [R80+0x300] ;  /* 0x0003000050107984 */ /* 0x000ee80000000c00 */
[----:B------:R-:W4:Y:S04]  /*1440*/  LDS.128 R20, [R80+0x400] ;  /* 0x0004000050147984 */ /* 0x000f280000000c00 */
[----:B------:R-:W5:Y:S04]  /*1450*/  LDS.128 R56, [R80+0x500] ;  /* 0x0005000050387984 */ /* 0x000f680000000c00 */
[----:B------:R-:W5:Y:S04]  /*1460*/  LDS.128 R60, [R80+0x600] ;  /* 0x00060000503c7984 */ /* 0x000f680000000c00 */
[----:B------:R-:W5:Y:S01]  /*1470*/  LDS.128 R64, [R80+0x700] ;  /* 0x0007000050407984 */ /* 0x000f620000000c00 */
[C---:B------:R-:W-:Y:S01]  /*1480*/  LEA R76, P0, R88.reuse, R68, 0x2 ;  /* 0x00000044584c7211 */ /* 0x040fe200078010ff */
[----:B------:R-:W-:Y:S01]  /*1490*/  IMAD.MOV.U32 R74, RZ, RZ, R40 ;  /* 0x000000ffff4a7224 */ /* 0x000fe200078e0028 */
[----:B------:R-:W-:Y:S01]  /*14a0*/  MOV R73, R26 ;  /* 0x0000001a00497202 */ /* 0x000fe20000000f00 */
[----:B------:R-:W-:Y:S01]  /*14b0*/  IMAD.MOV.U32 R75, RZ, RZ, R42 ;  /* 0x000000ffff4b7224 */ /* 0x000fe200078e002a */
[----:B------:R-:W-:Y:S01]  /*14c0*/  BAR.SYNC.DEFER_BLOCKING 0x0 ;  /* 0x0000000000007b1d */ /* 0x000fe20000010000 */
[----:B------:R-:W-:Y:S01]  /*14d0*/  LEA.HI.X R77, R88, R69, RZ, 0x2, P0 ;  /* 0x00000045584d7211 */ /* 0x000fe200000f14ff */
[----:B------:R-:W-:Y:S01]  /*14e0*/  IMAD.WIDE.U32 R84, R2, 0x4, R84 ;  /* 0x0000000402547825 */ /* 0x000fe200078e0054 */
[----:B------:R-:W-:-:S03]  /*14f0*/  MOV R70, R44 ;  /* 0x0000002c00467202 */ /* 0x000fc60000000f00 */
[----:B------:R-:W-:Y:S01]  /*1500*/  IMAD.WIDE.U32 R2, R2, 0x4, R76 ;  /* 0x0000000402027825 */ /* 0x000fe200078e004c */
[----:B------:R-:W-:-:S03]  /*1510*/  MOV R77, R38 ;  /* 0x00000026004d7202 */ /* 0x000fc60000000f00 */
[----:B------:R-:W-:Y:S02]  /*1520*/  IMAD.MOV.U32 R68, RZ, RZ, R28 ;  /* 0x000000ffff447224 */ /* 0x000fe400078e001c */
        /* <DEDUP_REMOVED lines=9> */
[----:B------:R0:W-:Y:S01]  /*15c0*/  STS.128 [R0+UR12], R72 ;  /* 0x0000004800007988 */ /* 0x0001e20008000c0c */
        /* <DEDUP_REMOVED lines=8> */
[----:B0-----:R-:W-:Y:S01]  /*1650*/  IMAD.MOV.U32 R72, RZ, RZ, R32 ;  /* 0x000000ffff487224 */ /* 0x001fe200078e0020 */
[----:B------:R-:W-:Y:S01]  /*1660*/  MOV R73, R34 ;  /* 0x0000002200497202 */ /* 0x000fe20000000f00 */
[----:B------:R-:W-:Y:S01]  /*1670*/  IMAD.MOV.U32 R32, RZ, RZ, R33 ;  /* 0x000000ffff207224 */ /* 0x000fe200078e0021 */
[----:B------:R-:W-:Y:S01]  /*1680*/  MOV R75, R50 ;  /* 0x00000032004b7202 */ /* 0x000fe20000000f00 */
[----:B------:R-:W-:Y:S01]  /*1690*/  IMAD.MOV.U32 R74, RZ, RZ, R48 ;  /* 0x000000ffff4a7224 */ /* 0x000fe200078e0030 */
[----:B------:R-:W-:Y:S01]  /*16a0*/  MOV R33, R35 ;  /* 0x0000002300217202 */ /* 0x000fe20000000f00 */
[----:B------:R-:W-:Y:S01]  /*16b0*/  IMAD.MOV.U32 R34, RZ, RZ, R49 ;  /* 0x000000ffff227224 */ /* 0x000fe200078e0031 */
[----:B------:R-:W-:Y:S01]  /*16c0*/  MOV R35, R51 ;  /* 0x0000003300237202 */ /* 0x000fe20000000f00 */
[----:B------:R-:W-:Y:S04]  /*16d0*/  STS.128 [R0+UR12+0x800], R68 ;  /* 0x0008004400007988 */ /* 0x000fe80008000c0c */
[----:B------:R-:W-:Y:S04]  /*16e0*/  STS.128 [R0+UR12+0x1000], R72 ;  /* 0x0010004800007988 */ /* 0x000fe80008000c0c */
[----:B------:R-:W-:Y:S04]  /*16f0*/  STS.128 [R0+UR12+0x1800], R76 ;  /* 0x0018004c00007988 */ /* 0x000fe80008000c0c */
[----:B------:R-:W-:Y:S04]  /*1700*/  STS.128 [R82+UR12], R24 ;  /* 0x0000001852007988 */ /* 0x000fe80008000c0c */
[----:B------:R-:W-:Y:S04]  /*1710*/  STS.128 [R82+UR12+0x800], R28 ;  /* 0x0008001c52007988 */ /* 0x000fe80008000c0c */
[----:B------:R-:W-:Y:S04]  /*1720*/  STS.128 [R82+UR12+0x1000], R32 ;  /* 0x0010002052007988 */ /* 0x000fe80008000c0c */
[----:B------:R-:W-:Y:S01]  /*1730*/  STS.128 [R82+UR12+0x1800], R36 ;  /* 0x0018002452007988 */ /* 0x000fe20008000c0c */
[----:B------:R-:W-:Y:S06]  /*1740*/  BAR.SYNC.DEFER_BLOCKING 0x0 ;  /* 0x0000000000007b1d */ /* 0x000fec0000010000 */
[----:B------:R-:W-:Y:S04]  /*1750*/  STG.E desc[UR14][R84.64], R4 ;  /* 0x0000000454007986 */ /* 0x000fe8000c10190e */
[----:B------:R-:W-:Y:S04]  /*1760*/  STG.E desc[UR14][R84.64+0x80], R6 ;  /* 0x0000800654007986 */ /* 0x000fe8000c10190e */
[----:B-1----:R-:W-:Y:S04]  /*1770*/  STG.E desc[UR14][R84.64+0x400], R8 ;  /* 0x0004000854007986 */ /* 0x002fe8000c10190e */
[----:B------:R-:W-:Y:S04]  /*1780*/  STG.E desc[UR14][R84.64+0x480], R10 ;  /* 0x0004800a54007986 */ /* 0x000fe8000c10190e */
[----:B------:R-:W-:Y:S04]  /*1790*/  STG.E desc[UR14][R84.64+0x800], R5 ;  /* 0x0008000554007986 */ /* 0x000fe8000c10190e */
[----:B------:R-:W-:Y:S04]  /*17a0*/  STG.E desc[UR14][R84.64+0x880], R7 ;  /* 0x0008800754007986 */ /* 0x000fe8000c10190e */
[----:B------:R-:W-:Y:S04]  /*17b0*/  STG.E desc[UR14][R84.64+0xc00], R9 ;  /* 0x000c000954007986 */ /* 0x000fe8000c10190e */
[----:B------:R-:W-:Y:S04]  /*17c0*/  STG.E desc[UR14][R84.64+0xc80], R11 ;  /* 0x000c800b54007986 */ /* 0x000fe8000c10190e */
[----:B------:R-:W0:Y:S04]  /*17d0*/  LDS.128 R44, [R80] ;  /* 0x00000000502c7984 */ /* 0x000e280000000c00 */
[----:B------:R-:W1:Y:S04]  /*17e0*/  LDS.128 R40, [R80+0x100] ;  /* 0x0001000050287984 */ /* 0x000e680000000c00 */
[----:B------:R-:W1:Y:S04]  /*17f0*/  LDS.128 R24, [R80+0x200] ;  /* 0x0002000050187984 */ /* 0x000e680000000c00 */
[----:B------:R-:W1:Y:S04]  /*1800*/  LDS.128 R28, [R80+0x300] ;  /* 0x00030000501c7984 */ /* 0x000e680000000c00 */
[----:B------:R-:W1:Y:S04]  /*1810*/  LDS.128 R32, [R80+0x400] ;  /* 0x0004000050207984 */ /* 0x000e680000000c00 */
[----:B------:R-:W1:Y:S04]  /*1820*/  LDS.128 R4, [R80+0x500] ;  /* 0x0005000050047984 */ /* 0x000e680000000c00 */
[----:B------:R-:W1:Y:S04]  /*1830*/  LDS.128 R8, [R80+0x600] ;  /* 0x0006000050087984 */ /* 0x000e680000000c00 */
[----:B------:R-:W1:Y:S04]  /*1840*/  LDS.128 R36, [R80+0x700] ;  /* 0x0007000050247984 */ /* 0x000e680000000c00 */
[----:B--2---:R-:W-:Y:S04]  /*1850*/  STG.E desc[UR14][R84.64+0x1000], R12 ;  /* 0x0010000c54007986 */ /* 0x004fe8000c10190e */
[----:B------:R-:W-:Y:S04]  /*1860*/  STG.E desc[UR14][R84.64+0x1080], R14 ;  /* 0x0010800e54007986 */ /* 0x000fe8000c10190e */
[----:B---3--:R-:W-:Y:S04]  /*1870*/  STG.E desc[UR14][R84.64+0x1400], R16 ;  /* 0x0014001054007986 */ /* 0x008fe8000c10190e */
[----:B------:R-:W-:Y:S04]  /*1880*/  STG.E desc[UR14][R84.64+0x1480], R18 ;  /* 0x0014801254007986 */ /* 0x000fe8000c10190e */
[----:B------:R-:W-:Y:S04]  /*1890*/  STG.E desc[UR14][R84.64+0x1800], R13 ;  /* 0x0018000d54007986 */ /* 0x000fe8000c10190e */
[----:B------:R-:W-:Y:S04]  /*18a0*/  STG.E desc[UR14][R84.64+0x1880], R15 ;  /* 0x0018800f54007986 */ /* 0x000fe8000c10190e */
[----:B------:R-:W-:Y:S04]  /*18b0*/  STG.E desc[UR14][R84.64+0x1c00], R17 ;  /* 0x001c001154007986 */ /* 0x000fe8000c10190e */
[----:B------:R-:W-:Y:S04]  /*18c0*/  STG.E desc[UR14][R84.64+0x1c80], R19 ;  /* 0x001c801354007986 */ /* 0x000fe8000c10190e */
[----:B----4-:R-:W-:Y:S04]  /*18d0*/  STG.E desc[UR14][R84.64+0x2000], R20 ;  /* 0x0020001454007986 */ /* 0x010fe8000c10190e */
[----:B------:R-:W-:Y:S04]  /*18e0*/  STG.E desc[UR14][R84.64+0x2080], R22 ;  /* 0x0020801654007986 */ /* 0x000fe8000c10190e */
[----:B-----5:R-:W-:Y:S04]  /*18f0*/  STG.E desc[UR14][R84.64+0x2400], R56 ;  /* 0x0024003854007986 */ /* 0x020fe8000c10190e */
[----:B------:R-:W-:Y:S04]  /*1900*/  STG.E desc[UR14][R84.64+0x2480], R58 ;  /* 0x0024803a54007986 */ /* 0x000fe8000c10190e */
        /* <DEDUP_REMOVED lines=12> */
[----:B0-----:R-:W-:Y:S04]  /*19d0*/  STG.E desc[UR14][R84.64+0x4000], R44 ;  /* 0x0040002c54007986 */ /* 0x001fe8000c10190e */
[----:B------:R-:W-:Y:S04]  /*19e0*/  STG.E desc[UR14][R84.64+0x4080], R46 ;  /* 0x0040802e54007986 */ /* 0x000fe8000c10190e */
        /* <DEDUP_REMOVED lines=29> */
[----:B------:R-:W-:Y:S01]  /*1bc0*/  STG.E desc[UR14][R2.64+0x7c80], R39 ;  /* 0x007c802702007986 */ /* 0x000fe2000c10190e */
[----:B------:R-:W-:Y:S05]  /*1bd0*/  EXIT ;  /* 0x000000000000794d */ /* 0x000fea0003800000 */
.L_x_0:
[----:B------:R-:W-:-:S00]  /*1be0*/  BRA `(.L_x_0) ;  /* 0xfffffffc00fc7947 */ /* 0x000fc0000383ffff */
[----:B------:R-:W-:-:S00]  /*1bf0*/  NOP ;  /* 0x0000000000007918 */ /* 0x000fc00000000000 */
        /* <DEDUP_REMOVED lines=8> */
.L_x_1:


//--------------------- .nv.shared.gluon_mma      --------------------------
	.section	.nv.shared.gluon_mma,"aw",@nobits
	.sectionflags	@""
	.align	16
	.zero		1024


//--------------------- .nv.shared.reserved.0     --------------------------
	.section	.nv.shared.reserved.0,"aw",@nobits
	.weak		__nv_reservedSMEM_offset_0_alias
	.size		__nv_reservedSMEM_offset_0_alias, 0, 0
	.other		__nv_reservedSMEM_offset_0_alias,@"STO_CUDA_RESERVED_SHARED STV_DEFAULT"
__nv_reservedSMEM_offset_0_alias:
	.zero		0


//--------------------- .nv.constant0.gluon_mma   --------------------------
	.section	.nv.constant0.gluon_mma,"a",@progbits
	.sectionflags	@""
	.align	4
.nv.constant0.gluon_mma:
	.zero		568


//--------------------- SYMBOLS --------------------------

	.type		.nv.reservedSmem.offset0,@object
	.size		.nv.reservedSmem.offset0,0x4
